//
// Generated by NVIDIA NVVM Compiler
//
// Compiler Build ID: CL-36424714
// Cuda compilation tools, release 13.0, V13.0.88
// Based on NVVM 20.0.0
//

.version 9.0
.target sm_100
.address_size 64

	// .globl	_Z10ssp_on_gpumPmPbm

.visible .entry _Z10ssp_on_gpumPmPbm(
	.param .u64 _Z10ssp_on_gpumPmPbm_param_0,
	.param .u64 .ptr .align 1 _Z10ssp_on_gpumPmPbm_param_1,
	.param .u64 .ptr .align 1 _Z10ssp_on_gpumPmPbm_param_2,
	.param .u64 _Z10ssp_on_gpumPmPbm_param_3
)
{
	.reg .pred 	%p<15>;
	.reg .b16 	%rs<2>;
	.reg .b32 	%r<5>;
	.reg .b64 	%rd<219>;

	ld.param.u64 	%rd44, [_Z10ssp_on_gpumPmPbm_param_0];
	ld.param.u64 	%rd48, [_Z10ssp_on_gpumPmPbm_param_1];
	ld.param.u64 	%rd45, [_Z10ssp_on_gpumPmPbm_param_2];
	ld.param.u64 	%rd46, [_Z10ssp_on_gpumPmPbm_param_3];
	cvta.to.global.u64 	%rd1, %rd48;
	mov.u32 	%r1, %ctaid.x;
	mov.u32 	%r2, %ntid.x;
	mov.u32 	%r3, %tid.x;
	mad.lo.s32 	%r4, %r1, %r2, %r3;
	cvt.u64.u32 	%rd2, %r4;
	setp.eq.s64 	%p1, %rd44, 0;
	mov.b64 	%rd218, 0;
	@%p1 bra 	$L__BB0_13;
	and.b64  	%rd3, %rd44, 15;
	setp.lt.u64 	%p2, %rd44, 16;
	mov.b64 	%rd207, 0;
	mov.u64 	%rd204, %rd2;
	mov.u64 	%rd218, %rd207;
	@%p2 bra 	$L__BB0_4;
	and.b64  	%rd207, %rd44, -16;
	add.s64 	%rd198, %rd1, 64;
	mov.b64 	%rd218, 0;
	mov.u64 	%rd199, %rd207;
	mov.u64 	%rd204, %rd2;
$L__BB0_3:
	.pragma "nounroll";
	ld.global.u64 	%rd52, [%rd198+-64];
	and.b64  	%rd53, %rd204, 1;
	setp.eq.b64 	%p3, %rd53, 1;
	selp.b64 	%rd54, %rd52, 0, %p3;
	add.s64 	%rd55, %rd54, %rd218;
	ld.global.u64 	%rd56, [%rd198+-56];
	shl.b64 	%rd57, %rd204, 62;
	shr.s64 	%rd58, %rd57, 63;
	and.b64  	%rd59, %rd58, %rd56;
	add.s64 	%rd60, %rd59, %rd55;
	ld.global.u64 	%rd61, [%rd198+-48];
	shl.b64 	%rd62, %rd204, 61;
	shr.s64 	%rd63, %rd62, 63;
	and.b64  	%rd64, %rd63, %rd61;
	add.s64 	%rd65, %rd64, %rd60;
	ld.global.u64 	%rd66, [%rd198+-40];
	shl.b64 	%rd67, %rd204, 60;
	shr.s64 	%rd68, %rd67, 63;
	and.b64  	%rd69, %rd68, %rd66;
	add.s64 	%rd70, %rd69, %rd65;
	ld.global.u64 	%rd71, [%rd198+-32];
	shl.b64 	%rd72, %rd204, 59;
	shr.s64 	%rd73, %rd72, 63;
	and.b64  	%rd74, %rd73, %rd71;
	add.s64 	%rd75, %rd74, %rd70;
	ld.global.u64 	%rd76, [%rd198+-24];
	shl.b64 	%rd77, %rd204, 58;
	shr.s64 	%rd78, %rd77, 63;
	and.b64  	%rd79, %rd78, %rd76;
	add.s64 	%rd80, %rd79, %rd75;
	ld.global.u64 	%rd81, [%rd198+-16];
	shl.b64 	%rd82, %rd204, 57;
	shr.s64 	%rd83, %rd82, 63;
	and.b64  	%rd84, %rd83, %rd81;
	add.s64 	%rd85, %rd84, %rd80;
	ld.global.u64 	%rd86, [%rd198+-8];
	shl.b64 	%rd87, %rd204, 56;
	shr.s64 	%rd88, %rd87, 63;
	and.b64  	%rd89, %rd88, %rd86;
	add.s64 	%rd90, %rd89, %rd85;
	ld.global.u64 	%rd91, [%rd198];
	shl.b64 	%rd92, %rd204, 55;
	shr.s64 	%rd93, %rd92, 63;
	and.b64  	%rd94, %rd93, %rd91;
	add.s64 	%rd95, %rd94, %rd90;
	ld.global.u64 	%rd96, [%rd198+8];
	shl.b64 	%rd97, %rd204, 54;
	shr.s64 	%rd98, %rd97, 63;
	and.b64  	%rd99, %rd98, %rd96;
	add.s64 	%rd100, %rd99, %rd95;
	ld.global.u64 	%rd101, [%rd198+16];
	shl.b64 	%rd102, %rd204, 53;
	shr.s64 	%rd103, %rd102, 63;
	and.b64  	%rd104, %rd103, %rd101;
	add.s64 	%rd105, %rd104, %rd100;
	ld.global.u64 	%rd106, [%rd198+24];
	shl.b64 	%rd107, %rd204, 52;
	shr.s64 	%rd108, %rd107, 63;
	and.b64  	%rd109, %rd108, %rd106;
	add.s64 	%rd110, %rd109, %rd105;
	ld.global.u64 	%rd111, [%rd198+32];
	shl.b64 	%rd112, %rd204, 51;
	shr.s64 	%rd113, %rd112, 63;
	and.b64  	%rd114, %rd113, %rd111;
	add.s64 	%rd115, %rd114, %rd110;
	ld.global.u64 	%rd116, [%rd198+40];
	shl.b64 	%rd117, %rd204, 50;
	shr.s64 	%rd118, %rd117, 63;
	and.b64  	%rd119, %rd118, %rd116;
	add.s64 	%rd120, %rd119, %rd115;
	ld.global.u64 	%rd121, [%rd198+48];
	shl.b64 	%rd122, %rd204, 49;
	shr.s64 	%rd123, %rd122, 63;
	and.b64  	%rd124, %rd123, %rd121;
	add.s64 	%rd125, %rd124, %rd120;
	ld.global.u64 	%rd126, [%rd198+56];
	shl.b64 	%rd127, %rd204, 48;
	shr.s64 	%rd128, %rd127, 63;
	and.b64  	%rd129, %rd128, %rd126;
	add.s64 	%rd218, %rd129, %rd125;
	shr.u64 	%rd204, %rd204, 16;
	add.s64 	%rd199, %rd199, -16;
	add.s64 	%rd198, %rd198, 128;
	setp.ne.s64 	%p4, %rd199, 0;
	@%p4 bra 	$L__BB0_3;
$L__BB0_4:
	setp.eq.s64 	%p5, %rd3, 0;
	@%p5 bra 	$L__BB0_13;
	and.b64  	%rd18, %rd44, 7;
	setp.lt.u64 	%p6, %rd3, 8;
	@%p6 bra 	$L__BB0_7;
	shl.b64 	%rd131, %rd207, 3;
	add.s64 	%rd132, %rd1, %rd131;
	ld.global.u64 	%rd133, [%rd132];
	and.b64  	%rd134, %rd204, 1;
	setp.eq.b64 	%p7, %rd134, 1;
	selp.b64 	%rd135, %rd133, 0, %p7;
	add.s64 	%rd136, %rd135, %rd218;
	ld.global.u64 	%rd137, [%rd132+8];
	shl.b64 	%rd138, %rd204, 62;
	shr.s64 	%rd139, %rd138, 63;
	and.b64  	%rd140, %rd139, %rd137;
	add.s64 	%rd141, %rd140, %rd136;
	ld.global.u64 	%rd142, [%rd132+16];
	shl.b64 	%rd143, %rd204, 61;
	shr.s64 	%rd144, %rd143, 63;
	and.b64  	%rd145, %rd144, %rd142;
	add.s64 	%rd146, %rd145, %rd141;
	ld.global.u64 	%rd147, [%rd132+24];
	shl.b64 	%rd148, %rd204, 60;
	shr.s64 	%rd149, %rd148, 63;
	and.b64  	%rd150, %rd149, %rd147;
	add.s64 	%rd151, %rd150, %rd146;
	ld.global.u64 	%rd152, [%rd132+32];
	shl.b64 	%rd153, %rd204, 59;
	shr.s64 	%rd154, %rd153, 63;
	and.b64  	%rd155, %rd154, %rd152;
	add.s64 	%rd156, %rd155, %rd151;
	ld.global.u64 	%rd157, [%rd132+40];
	shl.b64 	%rd158, %rd204, 58;
	shr.s64 	%rd159, %rd158, 63;
	and.b64  	%rd160, %rd159, %rd157;
	add.s64 	%rd161, %rd160, %rd156;
	ld.global.u64 	%rd162, [%rd132+48];
	shl.b64 	%rd163, %rd204, 57;
	shr.s64 	%rd164, %rd163, 63;
	and.b64  	%rd165, %rd164, %rd162;
	add.s64 	%rd166, %rd165, %rd161;
	ld.global.u64 	%rd167, [%rd132+56];
	shl.b64 	%rd168, %rd204, 56;
	shr.s64 	%rd169, %rd168, 63;
	and.b64  	%rd170, %rd169, %rd167;
	add.s64 	%rd218, %rd170, %rd166;
	shr.u64 	%rd204, %rd204, 8;
	add.s64 	%rd207, %rd207, 8;
$L__BB0_7:
	setp.eq.s64 	%p8, %rd18, 0;
	@%p8 bra 	$L__BB0_13;
	and.b64  	%rd214, %rd44, 3;
	setp.lt.u64 	%p9, %rd18, 4;
	@%p9 bra 	$L__BB0_10;
	shl.b64 	%rd172, %rd207, 3;
	add.s64 	%rd173, %rd1, %rd172;
	ld.global.u64 	%rd174, [%rd173];
	and.b64  	%rd175, %rd204, 1;
	setp.eq.b64 	%p10, %rd175, 1;
	selp.b64 	%rd176, %rd174, 0, %p10;
	add.s64 	%rd177, %rd176, %rd218;
	ld.global.u64 	%rd178, [%rd173+8];
	shl.b64 	%rd179, %rd204, 62;
	shr.s64 	%rd180, %rd179, 63;
	and.b64  	%rd181, %rd180, %rd178;
	add.s64 	%rd182, %rd181, %rd177;
	ld.global.u64 	%rd183, [%rd173+16];
	shl.b64 	%rd184, %rd204, 61;
	shr.s64 	%rd185, %rd184, 63;
	and.b64  	%rd186, %rd185, %rd183;
	add.s64 	%rd187, %rd186, %rd182;
	ld.global.u64 	%rd188, [%rd173+24];
	shl.b64 	%rd189, %rd204, 60;
	shr.s64 	%rd190, %rd189, 63;
	and.b64  	%rd191, %rd190, %rd188;
	add.s64 	%rd218, %rd191, %rd187;
	shr.u64 	%rd204, %rd204, 4;
	add.s64 	%rd207, %rd207, 4;
$L__BB0_10:
	setp.eq.s64 	%p11, %rd214, 0;
	@%p11 bra 	$L__BB0_13;
	shl.b64 	%rd192, %rd207, 3;
	add.s64 	%rd215, %rd1, %rd192;
$L__BB0_12:
	.pragma "nounroll";
	ld.global.u64 	%rd193, [%rd215];
	and.b64  	%rd194, %rd204, 1;
	setp.eq.b64 	%p12, %rd194, 1;
	selp.b64 	%rd195, %rd193, 0, %p12;
	add.s64 	%rd218, %rd195, %rd218;
	shr.u64 	%rd204, %rd204, 1;
	add.s64 	%rd215, %rd215, 8;
	add.s64 	%rd214, %rd214, -1;
	setp.ne.s64 	%p13, %rd214, 0;
	@%p13 bra 	$L__BB0_12;
$L__BB0_13:
	cvta.to.global.u64 	%rd196, %rd45;
	setp.eq.s64 	%p14, %rd218, %rd46;
	selp.u16 	%rs1, 1, 0, %p14;
	add.s64 	%rd197, %rd196, %rd2;
	st.global.u8 	[%rd197], %rs1;
	ret;

}


// ===== COMPILED SASS (sm_100) =====

	.target	sm_100

	.elftype	@"ET_EXEC"


//--------------------- .note.nv.tkinfo           --------------------------
	.section	.note.nv.tkinfo,"",@"SHT_NOTE"
	.sectionflags	@"SHF_NOTE_NV_TKINFO"
	.tkinfo
        /*0018*/ 	.word	0x00000002
        /*0030*/ 	.string	""
        /*0030*/ 	.string	"ptxas"
        /*0030*/ 	.string	"Cuda compilation tools, release 13.0, V13.0.88"
        /*0030*/ 	.string	"Build cuda_13.0.r13.0/compiler.36424714_0"
        /*0030*/ 	.string	"-arch sm_100 -m 64 "



//--------------------- .note.nv.cuinfo           --------------------------
	.section	.note.nv.cuinfo,"",@"SHT_NOTE"
	.sectionflags	@"SHF_NOTE_NV_CUINFO"
        /*0018*/ 	.short	0x0002
        /*001a*/ 	.short	0x0064
        /*001c*/ 	.short	0x0082
	.zero		2


//--------------------- .nv.info                  --------------------------
	.section	.nv.info,"",@"SHT_CUDA_INFO"
	.align	4


	//----- nvinfo : EIATTR_REGCOUNT
	.align		4
        /*0000*/ 	.byte	0x04, 0x2f
        /*0002*/ 	.short	(.L_1 - .L_0)
	.align		4
.L_0:
        /*0004*/ 	.word	index@(_Z10ssp_on_gpumPmPbm)
        /*0008*/ 	.word	0x00000020


	//----- nvinfo : EIATTR_FRAME_SIZE
	.align		4
.L_1:
        /*000c*/ 	.byte	0x04, 0x11
        /*000e*/ 	.short	(.L_3 - .L_2)
	.align		4
.L_2:
        /*0010*/ 	.word	index@(_Z10ssp_on_gpumPmPbm)
        /*0014*/ 	.word	0x00000000


	//----- nvinfo : EIATTR_MIN_STACK_SIZE
	.align		4
.L_3:
        /*0018*/ 	.byte	0x04, 0x12
        /*001a*/ 	.short	(.L_5 - .L_4)
	.align		4
.L_4:
        /*001c*/ 	.word	index@(_Z10ssp_on_gpumPmPbm)
        /*0020*/ 	.word	0x00000000
.L_5:


//--------------------- .nv.compat                --------------------------
	.section	.nv.compat,"",@"SHT_CUDA_COMPAT_INFO"
	.align	4
        /*0000*/ 	.byte	0x02, 0x09, 0x00, 0x00, 0x02, 0x02, 0x01, 0x00, 0x02, 0x05, 0x05, 0x00, 0x03, 0x07, 0x01, 0x01
        /*0010*/ 	.byte	0x02, 0x03, 0x00, 0x00, 0x02, 0x06, 0x01, 0x00, 0x04, 0x0b, 0x08, 0x00, 0x09, 0x00, 0x00, 0x00
        /*0020*/ 	.byte	0x00, 0x00, 0x00, 0x00


//--------------------- .nv.info._Z10ssp_on_gpumPmPbm --------------------------
	.section	.nv.info._Z10ssp_on_gpumPmPbm,"",@"SHT_CUDA_INFO"
	.sectionflags	@""
	.align	4


	//----- nvinfo : EIATTR_CUDA_API_VERSION
	.align		4
        /*0000*/ 	.byte	0x04, 0x37
        /*0002*/ 	.short	(.L_7 - .L_6)
.L_6:
        /*0004*/ 	.word	0x00000082


	//----- nvinfo : EIATTR_KPARAM_INFO
	.align		4
.L_7:
        /*0008*/ 	.byte	0x04, 0x17
        /*000a*/ 	.short	(.L_9 - .L_8)
.L_8:
        /*000c*/ 	.word	0x00000000
        /*0010*/ 	.short	0x0003
        /*0012*/ 	.short	0x0018
        /*0014*/ 	.byte	0x00, 0xf0, 0x21, 0x00


	//----- nvinfo : EIATTR_KPARAM_INFO
	.align		4
.L_9:
        /*0018*/ 	.byte	0x04, 0x17
        /*001a*/ 	.short	(.L_11 - .L_10)
.L_10:
        /*001c*/ 	.word	0x00000000
        /*0020*/ 	.short	0x0002
        /*0022*/ 	.short	0x0010
        /*0024*/ 	.byte	0x00, 0xf5, 0x21, 0x00


	//----- nvinfo : EIATTR_KPARAM_INFO
	.align		4
.L_11:
        /*0028*/ 	.byte	0x04, 0x17
        /*002a*/ 	.short	(.L_13 - .L_12)
.L_12:
        /*002c*/ 	.word	0x00000000
        /*0030*/ 	.short	0x0001
        /*0032*/ 	.short	0x0008
        /*0034*/ 	.byte	0x00, 0xf5, 0x21, 0x00


	//----- nvinfo : EIATTR_KPARAM_INFO
	.align		4
.L_13:
        /*0038*/ 	.byte	0x04, 0x17
        /*003a*/ 	.short	(.L_15 - .L_14)
.L_14:
        /*003c*/ 	.word	0x00000000
        /*0040*/ 	.short	0x0000
        /*0042*/ 	.short	0x0000
        /*0044*/ 	.byte	0x00, 0xf0, 0x21, 0x00


	//----- nvinfo : EIATTR_SPARSE_MMA_MASK
	.align		4
.L_15:
        /*0048*/ 	.byte	0x03, 0x50
        /*004a*/ 	.short	0x0000


	//----- nvinfo : EIATTR_MAXREG_COUNT
	.align		4
        /*004c*/ 	.byte	0x03, 0x1b
        /*004e*/ 	.short	0x00ff


	//----- nvinfo : EIATTR_MERCURY_ISA_VERSION
	.align		4
        /*0050*/ 	.byte	0x03, 0x5f
        /*0052*/ 	.short	0x0101


	//----- nvinfo : EIATTR_VRC_CTA_INIT_COUNT
	.align		4
        /*0054*/ 	.byte	0x02, 0x4a
	.zero		1
	.zero		1


	//----- nvinfo : EIATTR_EXIT_INSTR_OFFSETS
	.align		4
        /*0058*/ 	.byte	0x04, 0x1c
        /*005a*/ 	.short	(.L_17 - .L_16)


	//   ....[0]....
.L_16:
        /*005c*/ 	.word	0x000012e0


	//----- nvinfo : EIATTR_CBANK_PARAM_SIZE
	.align		4
.L_17:
        /*0060*/ 	.byte	0x03, 0x19
        /*0062*/ 	.short	0x0020


	//----- nvinfo : EIATTR_PARAM_CBANK
	.align		4
        /*0064*/ 	.byte	0x04, 0x0a
        /*0066*/ 	.short	(.L_19 - .L_18)
	.align		4
.L_18:
        /*0068*/ 	.word	index@(.nv.constant0._Z10ssp_on_gpumPmPbm)
        /*006c*/ 	.short	0x0380
        /*006e*/ 	.short	0x0020


	//----- nvinfo : EIATTR_SW_WAR
	.align		4
.L_19:
        /*0070*/ 	.byte	0x04, 0x36
        /*0072*/ 	.short	(.L_21 - .L_20)
.L_20:
        /*0074*/ 	.word	0x00000008
.L_21:


//--------------------- .nv.callgraph             --------------------------
	.section	.nv.callgraph,"",@"SHT_CUDA_CALLGRAPH"
	.align	4
	.sectionentsize	8
	.align		4
        /*0000*/ 	.word	0x00000000
	.align		4
        /*0004*/ 	.word	0xffffffff
	.align		4
        /*0008*/ 	.word	0x00000000
	.align		4
        /*000c*/ 	.word	0xfffffffe
	.align		4
        /*0010*/ 	.word	0x00000000
	.align		4
        /*0014*/ 	.word	0xfffffffd
	.align		4
        /*0018*/ 	.word	0x00000000
	.align		4
        /*001c*/ 	.word	0xfffffffc


//--------------------- .text._Z10ssp_on_gpumPmPbm --------------------------
	.section	.text._Z10ssp_on_gpumPmPbm,"ax",@progbits
	.align	128
        .global         _Z10ssp_on_gpumPmPbm
        .type           _Z10ssp_on_gpumPmPbm,@function
        .size           _Z10ssp_on_gpumPmPbm,(.L_x_7 - _Z10ssp_on_gpumPmPbm)
        .other          _Z10ssp_on_gpumPmPbm,@"STO_CUDA_ENTRY STV_DEFAULT"
_Z10ssp_on_gpumPmPbm:
.text._Z10ssp_on_gpumPmPbm:
[----:B------:R-:W-:Y:S01]  /*0000*/  LDC R1, c[0x0][0x37c] ;  /* 0x0000df00ff017b82 */ /* 0x000fe20000000800 */
[----:B------:R-:W0:Y:S01]  /*0010*/  LDCU.64 UR8, c[0x0][0x380] ;  /* 0x00007000ff0877ac */ /* 0x000e220008000a00 */
[----:B------:R-:W1:Y:S06]  /*0020*/  S2R R3, SR_TID.X ;  /* 0x0000000000037919 */ /* 0x000e6c0000002100 */
[----:B------:R-:W1:Y:S01]  /*0030*/  S2UR UR4, SR_CTAID.X ;  /* 0x00000000000479c3 */ /* 0x000e620000002500 */
[----:B------:R-:W-:Y:S01]  /*0040*/  CS2R R10, SRZ ;  /* 0x00000000000a7805 */ /* 0x000fe2000001ff00 */
[----:B------:R-:W2:Y:S06]  /*0050*/  LDCU.64 UR12, c[0x0][0x358] ;  /* 0x00006b00ff0c77ac */ /* 0x000eac0008000a00 */
[----:B------:R-:W1:Y:S01]  /*0060*/  LDC R0, c[0x0][0x360] ;  /* 0x0000d800ff007b82 */ /* 0x000e620000000800 */
[----:B0-----:R-:W-:-:S04]  /*0070*/  UISETP.NE.U32.AND UP0, UPT, UR8, URZ, UPT ;  /* 0x000000ff0800728c */ /* 0x001fc8000bf05070 */
[----:B------:R-:W-:Y:S01]  /*0080*/  UISETP.NE.AND.EX UP0, UPT, UR9, URZ, UPT, UP0 ;  /* 0x000000ff0900728c */ /* 0x000fe2000bf05300 */
[----:B-1----:R-:W-:-:S08]  /*0090*/  IMAD R0, R0, UR4, R3 ;  /* 0x0000000400007c24 */ /* 0x002fd0000f8e0203 */
[----:B--2---:R-:W-:Y:S05]  /*00a0*/  BRA.U !UP0, `(.L_x_0) ;  /* 0x0000001108707547 */ /* 0x004fea000b800000 */
[----:B------:R-:W-:Y:S01]  /*00b0*/  UISETP.GE.U32.AND UP1, UPT, UR8, 0x10, UPT ;  /* 0x000000100800788c */ /* 0x000fe2000bf26070 */
[----:B------:R-:W-:Y:S01]  /*00c0*/  IMAD.MOV.U32 R9, RZ, RZ, R0 ;  /* 0x000000ffff097224 */ /* 0x000fe200078e0000 */
[----:B------:R-:W-:Y:S01]  /*00d0*/  ULOP3.LUT UR14, UR8, 0xf, URZ, 0xc0, !UPT ;  /* 0x0000000f080e7892 */ /* 0x000fe2000f8ec0ff */
[----:B------:R-:W-:Y:S01]  /*00e0*/  IMAD.MOV.U32 R8, RZ, RZ, RZ ;  /* 0x000000ffff087224 */ /* 0x000fe200078e00ff */
[----:B------:R-:W-:Y:S01]  /*00f0*/  UISETP.GE.U32.AND.EX UP1, UPT, UR9, URZ, UPT, UP1 ;  /* 0x000000ff0900728c */ /* 0x000fe2000bf26110 */
[----:B------:R-:W-:Y:S01]  /*0100*/  CS2R R10, SRZ ;  /* 0x00000000000a7805 */ /* 0x000fe2000001ff00 */
[----:B------:R-:W-:Y:S01]  /*0110*/  UISETP.NE.U32.AND UP0, UPT, UR14, URZ, UPT ;  /* 0x000000ff0e00728c */ /* 0x000fe2000bf05070 */
[----:B------:R-:W-:Y:S01]  /*0120*/  UMOV UR5, URZ ;  /* 0x000000ff00057c82 */ /* 0x000fe20008000000 */
[----:B------:R-:W-:Y:S02]  /*0130*/  UMOV UR6, URZ ;  /* 0x000000ff00067c82 */ /* 0x000fe40008000000 */
[----:B------:R-:W-:-:S03]  /*0140*/  UISETP.NE.AND.EX UP0, UPT, URZ, URZ, UPT, UP0 ;  /* 0x000000ffff00728c */ /* 0x000fc6000bf05300 */
[----:B------:R-:W-:Y:S08]  /*0150*/  BRA.U !UP1, `(.L_x_1) ;  /* 0x0000000909147547 */ /* 0x000ff0000b800000 */
[----:B------:R-:W0:Y:S01]  /*0160*/  LDCU.64 UR10, c[0x0][0x388] ;  /* 0x00007100ff0a77ac */ /* 0x000e220008000a00 */
[----:B------:R-:W-:Y:S01]  /*0170*/  CS2R R10, SRZ ;  /* 0x00000000000a7805 */ /* 0x000fe2000001ff00 */
[----:B------:R-:W-:Y:S01]  /*0180*/  IMAD.MOV.U32 R9, RZ, RZ, R0 ;  /* 0x000000ffff097224 */ /* 0x000fe200078e0000 */
[----:B------:R-:W1:Y:S01]  /*0190*/  LDCU UR6, c[0x0][0x384] ;  /* 0x00007080ff0677ac */ /* 0x000e620008000800 */
[----:B------:R-:W-:Y:S01]  /*01a0*/  IMAD.MOV.U32 R8, RZ, RZ, RZ ;  /* 0x000000ffff087224 */ /* 0x000fe200078e00ff */
[----:B------:R-:W-:Y:S02]  /*01b0*/  ULOP3.LUT UR5, UR8, 0xfffffff0, URZ, 0xc0, !UPT ;  /* 0xfffffff008057892 */ /* 0x000fe4000f8ec0ff */
[----:B0-----:R-:W-:-:S04]  /*01c0*/  UIADD3 UR4, UP1, UPT, UR10, 0x40, URZ ;  /* 0x000000400a047890 */ /* 0x001fc8000ff3e0ff */
[----:B------:R-:W-:Y:S02]  /*01d0*/  UIADD3.X UR7, UPT, UPT, URZ, UR11, URZ, UP1, !UPT ;  /* 0x0000000bff077290 */ /* 0x000fe40008ffe4ff */
[----:B------:R-:W-:Y:S01]  /*01e0*/  IMAD.U32 R2, RZ, RZ, UR4 ;  /* 0x00000004ff027e24 */ /* 0x000fe2000f8e00ff */
[----:B------:R-:W-:-:S03]  /*01f0*/  UMOV UR4, UR5 ;  /* 0x0000000500047c82 */ /* 0x000fc60008000000 */
[----:B------:R-:W-:Y:S01]  /*0200*/  IMAD.U32 R3, RZ, RZ, UR7 ;  /* 0x00000007ff037e24 */ /* 0x000fe2000f8e00ff */
[----:B-1----:R-:W-:-:S06]  /*0210*/  UMOV UR7, UR6 ;  /* 0x0000000600077c82 */ /* 0x002fcc0008000000 */
.L_x_2:
[----:B------:R-:W2:Y:S04]  /*0220*/  LDG.E.64 R22, desc[UR12][R2.64+-0x38] ;  /* 0xffffc80c02167981 */ /* 0x000ea8000c1e1b00 */
[----:B------:R-:W3:Y:S04]  /*0230*/  LDG.E.64 R20, desc[UR12][R2.64+-0x40] ;  /* 0xffffc00c02147981 */ /* 0x000ee8000c1e1b00 */
[----:B------:R-:W4:Y:S04]  /*0240*/  LDG.E.64 R14, desc[UR12][R2.64+-0x28] ;  /* 0xffffd80c020e7981 */ /* 0x000f28000c1e1b00 */
[----:B------:R-:W5:Y:S04]  /*0250*/  LDG.E.64 R18, desc[UR12][R2.64+-0x30] ;  /* 0xffffd00c02127981 */ /* 0x000f68000c1e1b00 */
[----:B------:R-:W5:Y:S04]  /*0260*/  LDG.E.64 R12, desc[UR12][R2.64+-0x20] ;  /* 0xffffe00c020c7981 */ /* 0x000f68000c1e1b00 */
[----:B------:R-:W5:Y:S04]  /*0270*/  LDG.E.64 R16, desc[UR12][R2.64+-0x18] ;  /* 0xffffe80c02107981 */ /* 0x000f68000c1e1b00 */
[----:B------:R-:W5:Y:S04]  /*0280*/  LDG.E.64 R4, desc[UR12][R2.64+-0x10] ;  /* 0xfffff00c02047981 */ /* 0x000f68000c1e1b00 */
[----:B------:R-:W5:Y:S01]  /*0290*/  LDG.E.64 R6, desc[UR12][R2.64+-0x8] ;  /* 0xfffff80c02067981 */ /* 0x000f62000c1e1b00 */
[C---:B------:R-:W-:Y:S01]  /*02a0*/  LOP3.LUT R24, R9.reuse, 0x1, RZ, 0xc0, !PT ;  /* 0x0000000109187812 */ /* 0x040fe200078ec0ff */
[----:B------:R-:W-:-:S03]  /*02b0*/  IMAD.SHL.U32 R27, R9, 0x40000000, RZ ;  /* 0x40000000091b7824 */ /* 0x000fc600078e00ff */
[----:B------:R-:W-:Y:S02]  /*02c0*/  ISETP.NE.U32.AND P0, PT, R24, 0x1, PT ;  /* 0x000000011800780c */ /* 0x000fe40003f05070 */
[--C-:B------:R-:W-:Y:S02]  /*02d0*/  SHF.R.S32.HI R25, RZ, 0x1f, R27.reuse ;  /* 0x0000001fff197819 */ /* 0x100fe4000001141b */
[----:B------:R-:W-:Y:S02]  /*02e0*/  SHF.R.S32.HI R27, RZ, 0x1f, R27 ;  /* 0x0000001fff1b7819 */ /* 0x000fe4000001141b */
[----:B------:R-:W-:Y:S01]  /*02f0*/  ISETP.NE.U32.AND.EX P0, PT, RZ, RZ, PT, P0 ;  /* 0x000000ffff00720c */ /* 0x000fe20003f05100 */
[----:B------:R-:W-:Y:S01]  /*0300*/  IMAD.SHL.U32 R29, R9, 0x20000000, RZ ;  /* 0x20000000091d7824 */ /* 0x000fe200078e00ff */
[----:B--2---:R-:W-:Y:S02]  /*0310*/  LOP3.LUT R27, R27, R23, RZ, 0xc0, !PT ;  /* 0x000000171b1b7212 */ /* 0x004fe400078ec0ff */
[----:B------:R-:W-:-:S02]  /*0320*/  LOP3.LUT R22, R25, R22, RZ, 0xc0, !PT ;  /* 0x0000001619167212 */ /* 0x000fc400078ec0ff */
[----:B---3--:R-:W-:Y:S02]  /*0330*/  SEL R23, R20, RZ, !P0 ;  /* 0x000000ff14177207 */ /* 0x008fe40004000000 */
[----:B------:R-:W-:Y:S01]  /*0340*/  SEL R20, R21, RZ, !P0 ;  /* 0x000000ff15147207 */ /* 0x000fe20004000000 */
[----:B------:R-:W-:Y:S01]  /*0350*/  IMAD.SHL.U32 R25, R9, 0x10000000, RZ ;  /* 0x1000000009197824 */ /* 0x000fe200078e00ff */
[----:B------:R-:W-:-:S04]  /*0360*/  IADD3 R23, P0, P1, R22, R23, R11 ;  /* 0x0000001716177210 */ /* 0x000fc8000791e00b */
[----:B------:R-:W-:Y:S02]  /*0370*/  IADD3.X R22, PT, PT, R27, R20, R10, P0, P1 ;  /* 0x000000141b167210 */ /* 0x000fe400007e240a */
[----:B------:R-:W2:Y:S01]  /*0380*/  LDG.E.64 R10, desc[UR12][R2.64] ;  /* 0x0000000c020a7981 */ /* 0x000ea2000c1e1b00 */
[----:B------:R-:W-:Y:S02]  /*0390*/  SHF.R.S32.HI R21, RZ, 0x1f, R25 ;  /* 0x0000001fff157819 */ /* 0x000fe40000011419 */
[--C-:B------:R-:W-:Y:S02]  /*03a0*/  SHF.R.S32.HI R27, RZ, 0x1f, R29.reuse ;  /* 0x0000001fff1b7819 */ /* 0x100fe4000001141d */
[----:B------:R-:W-:Y:S02]  /*03b0*/  SHF.R.S32.HI R29, RZ, 0x1f, R29 ;  /* 0x0000001fff1d7819 */ /* 0x000fe4000001141d */
[----:B----4-:R-:W-:Y:S02]  /*03c0*/  LOP3.LUT R14, R21, R14, RZ, 0xc0, !PT ;  /* 0x0000000e150e7212 */ /* 0x010fe400078ec0ff */
[----:B------:R-:W-:-:S02]  /*03d0*/  SHF.R.S32.HI R25, RZ, 0x1f, R25 ;  /* 0x0000001fff197819 */ /* 0x000fc40000011419 */
[----:B-----5:R-:W-:Y:S02]  /*03e0*/  LOP3.LUT R18, R27, R18, RZ, 0xc0, !PT ;  /* 0x000000121b127212 */ /* 0x020fe400078ec0ff */
[----:B------:R-:W-:Y:S02]  /*03f0*/  LOP3.LUT R20, R29, R19, RZ, 0xc0, !PT ;  /* 0x000000131d147212 */ /* 0x000fe400078ec0ff */
[----:B------:R-:W-:Y:S02]  /*0400*/  LOP3.LUT R19, R25, R15, RZ, 0xc0, !PT ;  /* 0x0000000f19137212 */ /* 0x000fe400078ec0ff */
[----:B------:R-:W-:Y:S02]  /*0410*/  IADD3 R23, P0, P1, R14, R18, R23 ;  /* 0x000000120e177210 */ /* 0x000fe4000791e017 */
[----:B------:R-:W3:Y:S01]  /*0420*/  LDG.E.64 R14, desc[UR12][R2.64+0x8] ;  /* 0x0000080c020e7981 */ /* 0x000ee2000c1e1b00 */
[C---:B------:R-:W-:Y:S02]  /*0430*/  IMAD.SHL.U32 R27, R9.reuse, 0x8000000, RZ ;  /* 0x08000000091b7824 */ /* 0x040fe400078e00ff */
[----:B------:R-:W-:Y:S01]  /*0440*/  IMAD.SHL.U32 R21, R9, 0x4000000, RZ ;  /* 0x0400000009157824 */ /* 0x000fe200078e00ff */
[----:B------:R-:W-:-:S02]  /*0450*/  IADD3.X R22, PT, PT, R19, R20, R22, P0, P1 ;  /* 0x0000001413167210 */ /* 0x000fc400007e2416 */
[----:B------:R-:W-:Y:S02]  /*0460*/  SHF.R.S32.HI R25, RZ, 0x1f, R27 ;  /* 0x0000001fff197819 */ /* 0x000fe4000001141b */
[----:B------:R-:W-:Y:S02]  /*0470*/  SHF.R.S32.HI R19, RZ, 0x1f, R21 ;  /* 0x0000001fff137819 */ /* 0x000fe40000011415 */
[----:B------:R-:W-:Y:S02]  /*0480*/  SHF.R.S32.HI R27, RZ, 0x1f, R27 ;  /* 0x0000001fff1b7819 */ /* 0x000fe4000001141b */
[----:B------:R-:W-:Y:S02]  /*0490*/  SHF.R.S32.HI R21, RZ, 0x1f, R21 ;  /* 0x0000001fff157819 */ /* 0x000fe40000011415 */
[----:B------:R-:W-:Y:S02]  /*04a0*/  LOP3.LUT R18, R25, R12, RZ, 0xc0, !PT ;  /* 0x0000000c19127212 */ /* 0x000fe400078ec0ff */
[----:B------:R-:W-:-:S02]  /*04b0*/  LOP3.LUT R20, R27, R13, RZ, 0xc0, !PT ;  /* 0x0000000d1b147212 */ /* 0x000fc400078ec0ff */
[----:B------:R-:W-:Y:S01]  /*04c0*/  LOP3.LUT R19, R19, R16, RZ, 0xc0, !PT ;  /* 0x0000001013137212 */ /* 0x000fe200078ec0ff */
[----:B------:R-:W4:Y:S01]  /*04d0*/  LDG.E.64 R12, desc[UR12][R2.64+0x10] ;  /* 0x0000100c020c7981 */ /* 0x000f22000c1e1b00 */
[----:B------:R-:W-:Y:S01]  /*04e0*/  LOP3.LUT R21, R21, R17, RZ, 0xc0, !PT ;  /* 0x0000001115157212 */ /* 0x000fe200078ec0ff */
[----:B------:R-:W-:Y:S02]  /*04f0*/  IMAD.SHL.U32 R27, R9, 0x2000000, RZ ;  /* 0x02000000091b7824 */ /* 0x000fe400078e00ff */
[----:B------:R-:W5:Y:S01]  /*0500*/  LDG.E.64 R16, desc[UR12][R2.64+0x18] ;  /* 0x0000180c02107981 */ /* 0x000f62000c1e1b00 */
[----:B------:R-:W-:Y:S02]  /*0510*/  IADD3 R23, P0, P1, R19, R18, R23 ;  /* 0x0000001213177210 */ /* 0x000fe4000791e017 */
[--C-:B------:R-:W-:Y:S01]  /*0520*/  SHF.R.S32.HI R25, RZ, 0x1f, R27.reuse ;  /* 0x0000001fff197819 */ /* 0x100fe2000001141b */
[----:B------:R-:W5:Y:S01]  /*0530*/  LDG.E.64 R18, desc[UR12][R2.64+0x20] ;  /* 0x0000200c02127981 */ /* 0x000f62000c1e1b00 */
[----:B------:R-:W-:-:S02]  /*0540*/  SHF.R.S32.HI R27, RZ, 0x1f, R27 ;  /* 0x0000001fff1b7819 */ /* 0x000fc4000001141b */
[----:B------:R-:W-:Y:S02]  /*0550*/  IADD3.X R22, PT, PT, R21, R20, R22, P0, P1 ;  /* 0x0000001415167210 */ /* 0x000fe400007e2416 */
[----:B------:R-:W5:Y:S01]  /*0560*/  LDG.E.64 R20, desc[UR12][R2.64+0x28] ;  /* 0x0000280c02147981 */ /* 0x000f62000c1e1b00 */
[----:B------:R-:W-:Y:S02]  /*0570*/  LOP3.LUT R4, R25, R4, RZ, 0xc0, !PT ;  /* 0x0000000419047212 */ /* 0x000fe400078ec0ff */
[----:B------:R-:W-:Y:S01]  /*0580*/  LOP3.LUT R25, R27, R5, RZ, 0xc0, !PT ;  /* 0x000000051b197212 */ /* 0x000fe200078ec0ff */
[----:B------:R-:W-:-:S05]  /*0590*/  IMAD.SHL.U32 R27, R9, 0x1000000, RZ ;  /* 0x01000000091b7824 */ /* 0x000fca00078e00ff */
[--C-:B------:R-:W-:Y:S02]  /*05a0*/  SHF.R.S32.HI R5, RZ, 0x1f, R27.reuse ;  /* 0x0000001fff057819 */ /* 0x100fe4000001141b */
[----:B------:R-:W-:Y:S02]  /*05b0*/  SHF.R.S32.HI R27, RZ, 0x1f, R27 ;  /* 0x0000001fff1b7819 */ /* 0x000fe4000001141b */
[----:B------:R-:W-:Y:S02]  /*05c0*/  LOP3.LUT R5, R5, R6, RZ, 0xc0, !PT ;  /* 0x0000000605057212 */ /* 0x000fe400078ec0ff */
[----:B------:R-:W-:Y:S02]  /*05d0*/  LOP3.LUT R24, R27, R7, RZ, 0xc0, !PT ;  /* 0x000000071b187212 */ /* 0x000fe400078ec0ff */
[----:B------:R-:W-:Y:S01]  /*05e0*/  IADD3 R23, P0, P1, R5, R4, R23 ;  /* 0x0000000405177210 */ /* 0x000fe2000791e017 */
[----:B------:R-:W5:Y:S04]  /*05f0*/  LDG.E.64 R6, desc[UR12][R2.64+0x30] ;  /* 0x0000300c02067981 */ /* 0x000f68000c1e1b00 */
[----:B------:R0:W5:Y:S01]  /*0600*/  LDG.E.64 R4, desc[UR12][R2.64+0x38] ;  /* 0x0000380c02047981 */ /* 0x000162000c1e1b00 */
[----:B------:R-:W-:Y:S01]  /*0610*/  IMAD.SHL.U32 R27, R9, 0x800000, RZ ;  /* 0x00800000091b7824 */ /* 0x000fe200078e00ff */
[----:B------:R-:W-:-:S04]  /*0620*/  IADD3.X R22, PT, PT, R24, R25, R22, P0, P1 ;  /* 0x0000001918167210 */ /* 0x000fc800007e2416 */
[--C-:B------:R-:W-:Y:S02]  /*0630*/  SHF.R.S32.HI R25, RZ, 0x1f, R27.reuse ;  /* 0x0000001fff197819 */ /* 0x100fe4000001141b */
[----:B------:R-:W-:Y:S01]  /*0640*/  SHF.R.S32.HI R27, RZ, 0x1f, R27 ;  /* 0x0000001fff1b7819 */ /* 0x000fe2000001141b */
[----:B------:R-:W-:-:S04]  /*0650*/  UIADD3 UR4, UP1, UPT, UR4, -0x10, URZ ;  /* 0xfffffff004047890 */ /* 0x000fc8000ff3e0ff */
[----:B------:R-:W-:Y:S02]  /*0660*/  UIADD3.X UR7, UPT, UPT, UR7, -0x1, URZ, UP1, !UPT ;  /* 0xffffffff07077890 */ /* 0x000fe40008ffe4ff */
[----:B------:R-:W-:-:S04]  /*0670*/  UISETP.NE.U32.AND UP1, UPT, UR4, URZ, UPT ;  /* 0x000000ff0400728c */ /* 0x000fc8000bf25070 */
[----:B------:R-:W-:Y:S01]  /*0680*/  UISETP.NE.AND.EX UP1, UPT, UR7, URZ, UPT, UP1 ;  /* 0x000000ff0700728c */ /* 0x000fe2000bf25310 */
[----:B0-----:R-:W-:-:S05]  /*0690*/  IADD3 R2, P2, PT, R2, 0x80, RZ ;  /* 0x0000008002027810 */ /* 0x001fca0007f5e0ff */
[----:B------:R-:W-:Y:S01]  /*06a0*/  IMAD.X R3, RZ, RZ, R3, P2 ;  /* 0x000000ffff037224 */ /* 0x000fe200010e0603 */
[----:B--2---:R-:W-:Y:S02]  /*06b0*/  LOP3.LUT R10, R25, R10, RZ, 0xc0, !PT ;  /* 0x0000000a190a7212 */ /* 0x004fe400078ec0ff */
[----:B------:R-:W-:Y:S01]  /*06c0*/  LOP3.LUT R25, R27, R11, RZ, 0xc0, !PT ;  /* 0x0000000b1b197212 */ /* 0x000fe200078ec0ff */
[----:B------:R-:W-:-:S05]  /*06d0*/  IMAD.SHL.U32 R27, R9, 0x400000, RZ ;  /* 0x00400000091b7824 */ /* 0x000fca00078e00ff */
[--C-:B------:R-:W-:Y:S02]  /*06e0*/  SHF.R.S32.HI R11, RZ, 0x1f, R27.reuse ;  /* 0x0000001fff0b7819 */ /* 0x100fe4000001141b */
[----:B------:R-:W-:Y:S02]  /*06f0*/  SHF.R.S32.HI R27, RZ, 0x1f, R27 ;  /* 0x0000001fff1b7819 */ /* 0x000fe4000001141b */
[----:B---3--:R-:W-:Y:S01]  /*0700*/  LOP3.LUT R11, R11, R14, RZ, 0xc0, !PT ;  /* 0x0000000e0b0b7212 */ /* 0x008fe200078ec0ff */
[----:B------:R-:W-:Y:S01]  /*0710*/  IMAD.SHL.U32 R14, R9, 0x100000, RZ ;  /* 0x00100000090e7824 */ /* 0x000fe200078e00ff */
[----:B------:R-:W-:Y:S01]  /*0720*/  LOP3.LUT R15, R27, R15, RZ, 0xc0, !PT ;  /* 0x0000000f1b0f7212 */ /* 0x000fe200078ec0ff */
[----:B------:R-:W-:Y:S01]  /*0730*/  IMAD.SHL.U32 R27, R9, 0x200000, RZ ;  /* 0x00200000091b7824 */ /* 0x000fe200078e00ff */
[----:B------:R-:W-:-:S04]  /*0740*/  IADD3 R11, P0, P1, R11, R10, R23 ;  /* 0x0000000a0b0b7210 */ /* 0x000fc8000791e017 */
[----:B------:R-:W-:Y:S02]  /*0750*/  IADD3.X R10, PT, PT, R15, R25, R22, P0, P1 ;  /* 0x000000190f0a7210 */ /* 0x000fe400007e2416 */
[--C-:B------:R-:W-:Y:S02]  /*0760*/  SHF.R.S32.HI R23, RZ, 0x1f, R27.reuse ;  /* 0x0000001fff177819 */ /* 0x100fe4000001141b */
[--C-:B------:R-:W-:Y:S02]  /*0770*/  SHF.R.S32.HI R15, RZ, 0x1f, R14.reuse ;  /* 0x0000001fff0f7819 */ /* 0x100fe4000001140e */
[----:B------:R-:W-:Y:S02]  /*0780*/  SHF.R.S32.HI R25, RZ, 0x1f, R14 ;  /* 0x0000001fff197819 */ /* 0x000fe4000001140e */
[----:B----4-:R-:W-:Y:S01]  /*0790*/  LOP3.LUT R22, R23, R12, RZ, 0xc0, !PT ;  /* 0x0000000c17167212 */ /* 0x010fe200078ec0ff */
[----:B------:R-:W-:Y:S01]  /*07a0*/  IMAD.SHL.U32 R23, R9, 0x80000, RZ ;  /* 0x0008000009177824 */ /* 0x000fe200078e00ff */
[----:B-----5:R-:W-:Y:S01]  /*07b0*/  LOP3.LUT R16, R15, R16, RZ, 0xc0, !PT ;  /* 0x000000100f107212 */ /* 0x020fe200078ec0ff */
[----:B------:R-:W-:Y:S01]  /*07c0*/  IMAD.SHL.U32 R15, R9, 0x40000, RZ ;  /* 0x00040000090f7824 */ /* 0x000fe200078e00ff */
[----:B------:R-:W-:-:S02]  /*07d0*/  SHF.R.S32.HI R27, RZ, 0x1f, R27 ;  /* 0x0000001fff1b7819 */ /* 0x000fc4000001141b */
[----:B------:R-:W-:Y:S02]  /*07e0*/  LOP3.LUT R12, R25, R17, RZ, 0xc0, !PT ;  /* 0x00000011190c7212 */ /* 0x000fe400078ec0ff */
[----:B------:R-:W-:Y:S02]  /*07f0*/  IADD3 R16, P0, P1, R16, R22, R11 ;  /* 0x0000001610107210 */ /* 0x000fe4000791e00b */
[----:B------:R-:W-:Y:S02]  /*0800*/  SHF.R.S32.HI R17, RZ, 0x1f, R23 ;  /* 0x0000001fff117819 */ /* 0x000fe40000011417 */
[----:B------:R-:W-:Y:S02]  /*0810*/  SHF.R.S32.HI R11, RZ, 0x1f, R15 ;  /* 0x0000001fff0b7819 */ /* 0x000fe4000001140f */
[----:B------:R-:W-:Y:S02]  /*0820*/  LOP3.LUT R13, R27, R13, RZ, 0xc0, !PT ;  /* 0x0000000d1b0d7212 */ /* 0x000fe400078ec0ff */
[----:B------:R-:W-:-:S02]  /*0830*/  SHF.R.S32.HI R23, RZ, 0x1f, R23 ;  /* 0x0000001fff177819 */ /* 0x000fc40000011417 */
[----:B------:R-:W-:Y:S02]  /*0840*/  SHF.R.S32.HI R15, RZ, 0x1f, R15 ;  /* 0x0000001fff0f7819 */ /* 0x000fe4000001140f */
[----:B------:R-:W-:Y:S02]  /*0850*/  LOP3.LUT R14, R17, R18, RZ, 0xc0, !PT ;  /* 0x00000012110e7212 */ /* 0x000fe400078ec0ff */
[----:B------:R-:W-:Y:S02]  /*0860*/  LOP3.LUT R11, R11, R20, RZ, 0xc0, !PT ;  /* 0x000000140b0b7212 */ /* 0x000fe400078ec0ff */
[----:B------:R-:W-:Y:S02]  /*0870*/  IADD3.X R13, PT, PT, R12, R13, R10, P0, P1 ;  /* 0x0000000d0c0d7210 */ /* 0x000fe400007e240a */
[----:B------:R-:W-:Y:S02]  /*0880*/  LOP3.LUT R19, R23, R19, RZ, 0xc0, !PT ;  /* 0x0000001317137212 */ /* 0x000fe400078ec0ff */
[----:B------:R-:W-:-:S02]  /*0890*/  LOP3.LUT R12, R15, R21, RZ, 0xc0, !PT ;  /* 0x000000150f0c7212 */ /* 0x000fc400078ec0ff */
[----:B------:R-:W-:Y:S01]  /*08a0*/  IADD3 R10, P0, P1, R11, R14, R16 ;  /* 0x0000000e0b0a7210 */ /* 0x000fe2000791e010 */
[----:B------:R-:W-:-:S03]  /*08b0*/  IMAD.SHL.U32 R17, R9, 0x20000, RZ ;  /* 0x0002000009117824 */ /* 0x000fc600078e00ff */
[----:B------:R-:W-:Y:S01]  /*08c0*/  IADD3.X R12, PT, PT, R12, R19, R13, P0, P1 ;  /* 0x000000130c0c7210 */ /* 0x000fe200007e240d */
[----:B------:R-:W-:Y:S01]  /*08d0*/  IMAD.U32 R13, R9, 0x10000, RZ ;  /* 0x00010000090d7824 */ /* 0x000fe200078e00ff */
[----:B------:R-:W-:-:S04]  /*08e0*/  SHF.R.S32.HI R15, RZ, 0x1f, R17 ;  /* 0x0000001fff0f7819 */ /* 0x000fc80000011411 */
[----:B------:R-:W-:Y:S02]  /*08f0*/  SHF.R.S32.HI R11, RZ, 0x1f, R13 ;  /* 0x0000001fff0b7819 */ /* 0x000fe4000001140d */
[----:B------:R-:W-:Y:S02]  /*0900*/  SHF.R.S32.HI R17, RZ, 0x1f, R17 ;  /* 0x0000001fff117819 */ /* 0x000fe40000011411 */
[----:B------:R-:W-:Y:S02]  /*0910*/  SHF.R.S32.HI R13, RZ, 0x1f, R13 ;  /* 0x0000001fff0d7819 */ /* 0x000fe4000001140d */
[----:B------:R-:W-:Y:S02]  /*0920*/  LOP3.LUT R6, R15, R6, RZ, 0xc0, !PT ;  /* 0x000000060f067212 */ /* 0x000fe400078ec0ff */
[----:B------:R-:W-:Y:S02]  /*0930*/  LOP3.LUT R11, R11, R4, RZ, 0xc0, !PT ;  /* 0x000000040b0b7212 */ /* 0x000fe400078ec0ff */
[----:B------:R-:W-:-:S02]  /*0940*/  LOP3.LUT R7, R17, R7, RZ, 0xc0, !PT ;  /* 0x0000000711077212 */ /* 0x000fc400078ec0ff */
[----:B------:R-:W-:Y:S02]  /*0950*/  LOP3.LUT R4, R13, R5, RZ, 0xc0, !PT ;  /* 0x000000050d047212 */ /* 0x000fe400078ec0ff */
[----:B------:R-:W-:Y:S02]  /*0960*/  IADD3 R11, P0, P1, R11, R6, R10 ;  /* 0x000000060b0b7210 */ /* 0x000fe4000791e00a */
[----:B------:R-:W-:Y:S02]  /*0970*/  SHF.R.U64 R9, R9, 0x10, R8 ;  /* 0x0000001009097819 */ /* 0x000fe40000001208 */
[----:B------:R-:W-:Y:S02]  /*0980*/  IADD3.X R10, PT, PT, R4, R7, R12, P0, P1 ;  /* 0x00000007040a7210 */ /* 0x000fe400007e240c */
[----:B------:R-:W-:Y:S01]  /*0990*/  SHF.R.U32.HI R8, RZ, 0x10, R8 ;  /* 0x00000010ff087819 */ /* 0x000fe20000011608 */
[----:B------:R-:W-:Y:S06]  /*09a0*/  BRA.U UP1, `(.L_x_2) ;  /* 0xfffffff9011c7547 */ /* 0x000fec000b83ffff */
.L_x_1:
[----:B------:R-:W-:Y:S05]  /*09b0*/  BRA.U !UP0, `(.L_x_0) ;  /* 0x00000009082c7547 */ /* 0x000fea000b800000 */
[----:B------:R-:W-:Y:S02]  /*09c0*/  UISETP.GE.U32.AND UP1, UPT, UR14, 0x8, UPT ;  /* 0x000000080e00788c */ /* 0x000fe4000bf26070 */
[----:B------:R-:W-:Y:S02]  /*09d0*/  ULOP3.LUT UR9, UR8, 0x7, URZ, 0xc0, !UPT ;  /* 0x0000000708097892 */ /* 0x000fe4000f8ec0ff */
[----:B------:R-:W-:Y:S02]  /*09e0*/  UISETP.GE.U32.AND.EX UP1, UPT, URZ, URZ, UPT, UP1 ;  /* 0x000000ffff00728c */ /* 0x000fe4000bf26110 */
[----:B------:R-:W-:-:S04]  /*09f0*/  UISETP.NE.U32.AND UP0, UPT, UR9, URZ, UPT ;  /* 0x000000ff0900728c */ /* 0x000fc8000bf05070 */
[----:B------:R-:W-:-:S03]  /*0a00*/  UISETP.NE.AND.EX UP0, UPT, URZ, URZ, UPT, UP0 ;  /* 0x000000ffff00728c */ /* 0x000fc6000bf05300 */
[----:B------:R-:W-:Y:S08]  /*0a10*/  BRA.U !UP1, `(.L_x_3) ;  /* 0x0000000509047547 */ /* 0x000ff0000b800000 */
[----:B------:R-:W0:Y:S02]  /*0a20*/  LDCU.64 UR10, c[0x0][0x388] ;  /* 0x00007100ff0a77ac */ /* 0x000e240008000a00 */
[----:B0-----:R-:W-:-:S04]  /*0a30*/  ULEA UR4, UP1, UR5, UR10, 0x3 ;  /* 0x0000000a05047291 */ /* 0x001fc8000f8218ff */
[----:B------:R-:W-:Y:S02]  /*0a40*/  ULEA.HI.X UR7, UR5, UR11, UR6, 0x3, UP1 ;  /* 0x0000000b05077291 */ /* 0x000fe400088f1c06 */
[----:B------:R-:W-:-:S04]  /*0a50*/  IMAD.U32 R22, RZ, RZ, UR4 ;  /* 0x00000004ff167e24 */ /* 0x000fc8000f8e00ff */
[----:B------:R-:W-:-:S05]  /*0a60*/  IMAD.U32 R23, RZ, RZ, UR7 ;  /* 0x00000007ff177e24 */ /* 0x000fca000f8e00ff */
[----:B------:R-:W2:Y:S04]  /*0a70*/  LDG.E.64 R20, desc[UR12][R22.64+0x8] ;  /* 0x0000080c16147981 */ /* 0x000ea8000c1e1b00 */
[----:B------:R-:W3:Y:S04]  /*0a80*/  LDG.E.64 R18, desc[UR12][R22.64] ;  /* 0x0000000c16127981 */ /* 0x000ee8000c1e1b00 */
[----:B------:R-:W4:Y:S04]  /*0a90*/  LDG.E.64 R2, desc[UR12][R22.64+0x10] ;  /* 0x0000100c16027981 */ /* 0x000f28000c1e1b00 */
[----:B------:R-:W5:Y:S04]  /*0aa0*/  LDG.E.64 R4, desc[UR12][R22.64+0x18] ;  /* 0x0000180c16047981 */ /* 0x000f68000c1e1b00 */
[----:B------:R-:W5:Y:S04]  /*0ab0*/  LDG.E.64 R6, desc[UR12][R22.64+0x20] ;  /* 0x0000200c16067981 */ /* 0x000f68000c1e1b00 */
[----:B------:R-:W5:Y:S04]  /*0ac0*/  LDG.E.64 R12, desc[UR12][R22.64+0x28] ;  /* 0x0000280c160c7981 */ /* 0x000f68000c1e1b00 */
[----:B------:R-:W5:Y:S04]  /*0ad0*/  LDG.E.64 R14, desc[UR12][R22.64+0x30] ;  /* 0x0000300c160e7981 */ /* 0x000f68000c1e1b00 */
[----:B------:R0:W5:Y:S01]  /*0ae0*/  LDG.E.64 R16, desc[UR12][R22.64+0x38] ;  /* 0x0000380c16107981 */ /* 0x000162000c1e1b00 */
[C---:B------:R-:W-:Y:S01]  /*0af0*/  IMAD.SHL.U32 R27, R9.reuse, 0x40000000, RZ ;  /* 0x40000000091b7824 */ /* 0x040fe200078e00ff */
[----:B------:R-:W-:Y:S01]  /*0b00*/  LOP3.LUT R24, R9, 0x1, RZ, 0xc0, !PT ;  /* 0x0000000109187812 */ /* 0x000fe200078ec0ff */
[----:B------:R-:W-:-:S03]  /*0b10*/  UIADD3 UR5, UP1, UPT, UR5, 0x8, URZ ;  /* 0x0000000805057890 */ /* 0x000fc6000ff3e0ff */
[--C-:B------:R-:W-:Y:S01]  /*0b20*/  SHF.R.S32.HI R25, RZ, 0x1f, R27.reuse ;  /* 0x0000001fff197819 */ /* 0x100fe2000001141b */
[----:B------:R-:W-:Y:S01]  /*0b30*/  UIADD3.X UR6, UPT, UPT, URZ, UR6, URZ, UP1, !UPT ;  /* 0x00000006ff067290 */ /* 0x000fe20008ffe4ff */
[----:B------:R-:W-:Y:S02]  /*0b40*/  SHF.R.S32.HI R27, RZ, 0x1f, R27 ;  /* 0x0000001fff1b7819 */ /* 0x000fe4000001141b */
[----:B------:R-:W-:Y:S01]  /*0b50*/  ISETP.NE.U32.AND P0, PT, R24, 0x1, PT ;  /* 0x000000011800780c */ /* 0x000fe20003f05070 */
[----:B0-----:R-:W-:-:S03]  /*0b60*/  IMAD.SHL.U32 R23, R9, 0x10000000, RZ ;  /* 0x1000000009177824 */ /* 0x001fc600078e00ff */
[----:B------:R-:W-:Y:S02]  /*0b70*/  ISETP.NE.U32.AND.EX P0, PT, RZ, RZ, PT, P0 ;  /* 0x000000ffff00720c */ /* 0x000fe40003f05100 */
[----:B--2---:R-:W-:Y:S01]  /*0b80*/  LOP3.LUT R21, R27, R21, RZ, 0xc0, !PT ;  /* 0x000000151b157212 */ /* 0x004fe200078ec0ff */
[----:B------:R-:W-:Y:S01]  /*0b90*/  IMAD.SHL.U32 R27, R9, 0x20000000, RZ ;  /* 0x20000000091b7824 */ /* 0x000fe200078e00ff */
[----:B------:R-:W-:Y:S02]  /*0ba0*/  LOP3.LUT R20, R25, R20, RZ, 0xc0, !PT ;  /* 0x0000001419147212 */ /* 0x000fe400078ec0ff */
[----:B---3--:R-:W-:Y:S02]  /*0bb0*/  SEL R24, R18, RZ, !P0 ;  /* 0x000000ff12187207 */ /* 0x008fe40004000000 */
[----:B------:R-:W-:Y:S02]  /*0bc0*/  SEL R18, R19, RZ, !P0 ;  /* 0x000000ff13127207 */ /* 0x000fe40004000000 */
[----:B------:R-:W-:-:S02]  /*0bd0*/  SHF.R.S32.HI R25, RZ, 0x1f, R27 ;  /* 0x0000001fff197819 */ /* 0x000fc4000001141b */
[----:B------:R-:W-:Y:S02]  /*0be0*/  SHF.R.S32.HI R19, RZ, 0x1f, R23 ;  /* 0x0000001fff137819 */ /* 0x000fe40000011417 */
[----:B------:R-:W-:Y:S02]  /*0bf0*/  IADD3 R11, P0, P1, R20, R24, R11 ;  /* 0x00000018140b7210 */ /* 0x000fe4000791e00b */
[----:B------:R-:W-:Y:S02]  /*0c00*/  SHF.R.S32.HI R23, RZ, 0x1f, R23 ;  /* 0x0000001fff177819 */ /* 0x000fe40000011417 */
[----:B----4-:R-:W-:Y:S02]  /*0c10*/  LOP3.LUT R20, R25, R2, RZ, 0xc0, !PT ;  /* 0x0000000219147212 */ /* 0x010fe400078ec0ff */
[----:B------:R-:W-:Y:S02]  /*0c20*/  SHF.R.S32.HI R27, RZ, 0x1f, R27 ;  /* 0x0000001fff1b7819 */ /* 0x000fe4000001141b */
[----:B-----5:R-:W-:Y:S01]  /*0c30*/  LOP3.LUT R2, R19, R4, RZ, 0xc0, !PT ;  /* 0x0000000413027212 */ /* 0x020fe200078ec0ff */
[----:B------:R-:W-:Y:S01]  /*0c40*/  IMAD.SHL.U32 R19, R9, 0x8000000, RZ ;  /* 0x0800000009137824 */ /* 0x000fe200078e00ff */
[----:B------:R-:W-:-:S02]  /*0c50*/  IADD3.X R18, PT, PT, R21, R18, R10, P0, P1 ;  /* 0x0000001215127210 */ /* 0x000fc400007e240a */
[----:B------:R-:W-:Y:S01]  /*0c60*/  LOP3.LUT R10, R23, R5, RZ, 0xc0, !PT ;  /* 0x00000005170a7212 */ /* 0x000fe200078ec0ff */
[----:B------:R-:W-:Y:S01]  /*0c70*/  IMAD.SHL.U32 R5, R9, 0x4000000, RZ ;  /* 0x0400000009057824 */ /* 0x000fe200078e00ff */
[----:B------:R-:W-:Y:S02]  /*0c80*/  LOP3.LUT R3, R27, R3, RZ, 0xc0, !PT ;  /* 0x000000031b037212 */ /* 0x000fe400078ec0ff */
[----:B------:R-:W-:Y:S02]  /*0c90*/  IADD3 R2, P0, P1, R2, R20, R11 ;  /* 0x0000001402027210 */ /* 0x000fe4000791e00b */
[--C-:B------:R-:W-:Y:S02]  /*0ca0*/  SHF.R.S32.HI R11, RZ, 0x1f, R19.reuse ;  /* 0x0000001fff0b7819 */ /* 0x100fe40000011413 */
[----:B------:R-:W-:Y:S02]  /*0cb0*/  IADD3.X R10, PT, PT, R10, R3, R18, P0, P1 ;  /* 0x000000030a0a7210 */ /* 0x000fe400007e2412 */
[----:B------:R-:W-:-:S02]  /*0cc0*/  SHF.R.S32.HI R19, RZ, 0x1f, R19 ;  /* 0x0000001fff137819 */ /* 0x000fc40000011413 */
[--C-:B------:R-:W-:Y:S02]  /*0cd0*/  SHF.R.S32.HI R3, RZ, 0x1f, R5.reuse ;  /* 0x0000001fff037819 */ /* 0x100fe40000011405 */
[----:B------:R-:W-:Y:S01]  /*0ce0*/  LOP3.LUT R19, R19, R7, RZ, 0xc0, !PT ;  /* 0x0000000713137212 */ /* 0x000fe200078ec0ff */
[----:B------:R-:W-:Y:S01]  /*0cf0*/  IMAD.SHL.U32 R7, R9, 0x2000000, RZ ;  /* 0x0200000009077824 */ /* 0x000fe200078e00ff */
[----:B------:R-:W-:Y:S01]  /*0d00*/  LOP3.LUT R4, R3, R12, RZ, 0xc0, !PT ;  /* 0x0000000c03047212 */ /* 0x000fe200078ec0ff */
[----:B------:R-:W-:Y:S01]  /*0d10*/  IMAD.SHL.U32 R3, R9, 0x1000000, RZ ;  /* 0x0100000009037824 */ /* 0x000fe200078e00ff */
[----:B------:R-:W-:Y:S02]  /*0d20*/  SHF.R.S32.HI R5, RZ, 0x1f, R5 ;  /* 0x0000001fff057819 */ /* 0x000fe40000011405 */
[----:B------:R-:W-:Y:S02]  /*0d30*/  LOP3.LUT R11, R11, R6, RZ, 0xc0, !PT ;  /* 0x000000060b0b7212 */ /* 0x000fe400078ec0ff */
[----:B------:R-:W-:-:S02]  /*0d40*/  LOP3.LUT R6, R5, R13, RZ, 0xc0, !PT ;  /* 0x0000000d05067212 */ /* 0x000fc400078ec0ff */
[----:B------:R-:W-:Y:S02]  /*0d50*/  IADD3 R4, P0, P1, R4, R11, R2 ;  /* 0x0000000b04047210 */ /* 0x000fe4000791e002 */
[----:B------:R-:W-:Y:S02]  /*0d60*/  SHF.R.S32.HI R5, RZ, 0x1f, R7 ;  /* 0x0000001fff057819 */ /* 0x000fe40000011407 */
[----:B------:R-:W-:Y:S02]  /*0d70*/  SHF.R.S32.HI R11, RZ, 0x1f, R3 ;  /* 0x0000001fff0b7819 */ /* 0x000fe40000011403 */
[----:B------:R-:W-:Y:S02]  /*0d80*/  SHF.R.S32.HI R7, RZ, 0x1f, R7 ;  /* 0x0000001fff077819 */ /* 0x000fe40000011407 */
[----:B------:R-:W-:Y:S02]  /*0d90*/  LOP3.LUT R2, R5, R14, RZ, 0xc0, !PT ;  /* 0x0000000e05027212 */ /* 0x000fe400078ec0ff */
[----:B------:R-:W-:-:S02]  /*0da0*/  LOP3.LUT R11, R11, R16, RZ, 0xc0, !PT ;  /* 0x000000100b0b7212 */ /* 0x000fc400078ec0ff */
[----:B------:R-:W-:Y:S02]  /*0db0*/  SHF.R.S32.HI R3, RZ, 0x1f, R3 ;  /* 0x0000001fff037819 */ /* 0x000fe40000011403 */
[----:B------:R-:W-:Y:S02]  /*0dc0*/  IADD3.X R6, PT, PT, R6, R19, R10, P0, P1 ;  /* 0x0000001306067210 */ /* 0x000fe400007e240a */
[----:B------:R-:W-:Y:S02]  /*0dd0*/  LOP3.LUT R15, R7, R15, RZ, 0xc0, !PT ;  /* 0x0000000f070f7212 */ /* 0x000fe400078ec0ff */
[----:B------:R-:W-:Y:S02]  /*0de0*/  IADD3 R11, P0, P1, R11, R2, R4 ;  /* 0x000000020b0b7210 */ /* 0x000fe4000791e004 */
[----:B------:R-:W-:Y:S02]  /*0df0*/  LOP3.LUT R10, R3, R17, RZ, 0xc0, !PT ;  /* 0x00000011030a7212 */ /* 0x000fe400078ec0ff */
[----:B------:R-:W-:-:S02]  /*0e00*/  SHF.R.U64 R9, R9, 0x8, R8 ;  /* 0x0000000809097819 */ /* 0x000fc40000001208 */
[----:B------:R-:W-:Y:S02]  /*0e10*/  SHF.R.U32.HI R8, RZ, 0x8, R8 ;  /* 0x00000008ff087819 */ /* 0x000fe40000011608 */
[----:B------:R-:W-:-:S07]  /*0e20*/  IADD3.X R10, PT, PT, R10, R15, R6, P0, P1 ;  /* 0x0000000f0a0a7210 */ /* 0x000fce00007e2406 */
.L_x_3:
[----:B------:R-:W-:Y:S05]  /*0e30*/  BRA.U !UP0, `(.L_x_0) ;  /* 0x00000005080c7547 */ /* 0x000fea000b800000 */
[----:B------:R-:W-:Y:S02]  /*0e40*/  UISETP.GE.U32.AND UP1, UPT, UR9, 0x4, UPT ;  /* 0x000000040900788c */ /* 0x000fe4000bf26070 */
[----:B------:R-:W-:Y:S02]  /*0e50*/  ULOP3.LUT UR8, UR8, 0x3, URZ, 0xc0, !UPT ;  /* 0x0000000308087892 */ /* 0x000fe4000f8ec0ff */
[----:B------:R-:W-:Y:S02]  /*0e60*/  UISETP.GE.U32.AND.EX UP1, UPT, URZ, URZ, UPT, UP1 ;  /* 0x000000ffff00728c */ /* 0x000fe4000bf26110 */
[----:B------:R-:W-:Y:S01]  /*0e70*/  UISETP.NE.U32.AND UP0, UPT, UR8, URZ, UPT ;  /* 0x000000ff0800728c */ /* 0x000fe2000bf05070 */
[----:B------:R-:W-:-:S03]  /*0e80*/  UMOV UR4, URZ ;  /* 0x000000ff00047c82 */ /* 0x000fc60008000000 */
[----:B------:R-:W-:-:S03]  /*0e90*/  UISETP.NE.AND.EX UP0, UPT, UR4, URZ, UPT, UP0 ;  /* 0x000000ff0400728c */ /* 0x000fc6000bf05300 */
        /* <DEDUP_REMOVED lines=9> */
[----:B------:R0:W5:Y:S01]  /*0f30*/  LDG.E.64 R2, desc[UR12][R14.64+0x10] ;  /* 0x0000100c0e027981 */ /* 0x000162000c1e1b00 */
[C---:B------:R-:W-:Y:S01]  /*0f40*/  LOP3.LUT R16, R9.reuse, 0x1, RZ, 0xc0, !PT ;  /* 0x0000000109107812 */ /* 0x040fe200078ec0ff */
[----:B------:R-:W-:-:S03]  /*0f50*/  IMAD.SHL.U32 R17, R9, 0x40000000, RZ ;  /* 0x4000000009117824 */ /* 0x000fc600078e00ff */
[----:B------:R-:W-:Y:S02]  /*0f60*/  ISETP.NE.U32.AND P0, PT, R16, 0x1, PT ;  /* 0x000000011000780c */ /* 0x000fe40003f05070 */
[--C-:B------:R-:W-:Y:S02]  /*0f70*/  SHF.R.S32.HI R19, RZ, 0x1f, R17.reuse ;  /* 0x0000001fff137819 */ /* 0x100fe40000011411 */
[----:B------:R-:W-:Y:S01]  /*0f80*/  ISETP.NE.U32.AND.EX P0, PT, RZ, RZ, PT, P0 ;  /* 0x000000ffff00720c */ /* 0x000fe20003f05100 */
[----:B0-----:R-:W-:Y:S01]  /*0f90*/  IMAD.SHL.U32 R14, R9, 0x10000000, RZ ;  /* 0x10000000090e7824 */ /* 0x001fe200078e00ff */
[----:B------:R-:W-:-:S04]  /*0fa0*/  SHF.R.S32.HI R17, RZ, 0x1f, R17 ;  /* 0x0000001fff117819 */ /* 0x000fc80000011411 */
[----:B------:R-:W-:Y:S01]  /*0fb0*/  SHF.R.S32.HI R15, RZ, 0x1f, R14 ;  /* 0x0000001fff0f7819 */ /* 0x000fe2000001140e */
[----:B------:R-:W-:-:S04]  /*0fc0*/  UIADD3 UR5, UP1, UPT, UR5, 0x4, URZ ;  /* 0x0000000405057890 */ /* 0x000fc8000ff3e0ff */
[----:B------:R-:W-:Y:S01]  /*0fd0*/  UIADD3.X UR6, UPT, UPT, URZ, UR6, URZ, UP1, !UPT ;  /* 0x00000006ff067290 */ /* 0x000fe20008ffe4ff */
[----:B--2---:R-:W-:Y:S01]  /*0fe0*/  LOP3.LUT R19, R19, R12, RZ, 0xc0, !PT ;  /* 0x0000000c13137212 */ /* 0x004fe200078ec0ff */
[----:B------:R-:W-:Y:S01]  /*0ff0*/  IMAD.SHL.U32 R12, R9, 0x20000000, RZ ;  /* 0x20000000090c7824 */ /* 0x000fe200078e00ff */
[----:B---3--:R-:W-:Y:S02]  /*1000*/  SEL R6, R6, RZ, !P0 ;  /* 0x000000ff06067207 */ /* 0x008fe40004000000 */
[----:B------:R-:W-:Y:S02]  /*1010*/  SEL R7, R7, RZ, !P0 ;  /* 0x000000ff07077207 */ /* 0x000fe40004000000 */
[----:B------:R-:W-:Y:S02]  /*1020*/  IADD3 R6, P0, P1, R19, R6, R11 ;  /* 0x0000000613067210 */ /* 0x000fe4000791e00b */
[----:B------:R-:W-:Y:S02]  /*1030*/  SHF.R.S32.HI R11, RZ, 0x1f, R12 ;  /* 0x0000001fff0b7819 */ /* 0x000fe4000001140c */
[----:B------:R-:W-:-:S02]  /*1040*/  LOP3.LUT R17, R17, R13, RZ, 0xc0, !PT ;  /* 0x0000000d11117212 */ /* 0x000fc400078ec0ff */
[----:B----4-:R-:W-:Y:S02]  /*1050*/  LOP3.LUT R15, R15, R4, RZ, 0xc0, !PT ;  /* 0x000000040f0f7212 */ /* 0x010fe400078ec0ff */
[----:B------:R-:W-:Y:S02]  /*1060*/  SHF.R.S32.HI R13, RZ, 0x1f, R12 ;  /* 0x0000001fff0d7819 */ /* 0x000fe4000001140c */
[----:B-----5:R-:W-:Y:S02]  /*1070*/  LOP3.LUT R11, R11, R2, RZ, 0xc0, !PT ;  /* 0x000000020b0b7212 */ /* 0x020fe400078ec0ff */
[----:B------:R-:W-:Y:S02]  /*1080*/  SHF.R.S32.HI R4, RZ, 0x1f, R14 ;  /* 0x0000001fff047819 */ /* 0x000fe4000001140e */
[----:B------:R-:W-:Y:S02]  /*1090*/  IADD3.X R7, PT, PT, R17, R7, R10, P0, P1 ;  /* 0x0000000711077210 */ /* 0x000fe400007e240a */
[----:B------:R-:W-:-:S02]  /*10a0*/  LOP3.LUT R2, R13, R3, RZ, 0xc0, !PT ;  /* 0x000000030d027212 */ /* 0x000fc400078ec0ff */
[----:B------:R-:W-:Y:S02]  /*10b0*/  IADD3 R11, P0, P1, R15, R11, R6 ;  /* 0x0000000b0f0b7210 */ /* 0x000fe4000791e006 */
[----:B------:R-:W-:Y:S02]  /*10c0*/  LOP3.LUT R4, R4, R5, RZ, 0xc0, !PT ;  /* 0x0000000504047212 */ /* 0x000fe400078ec0ff */
[--C-:B------:R-:W-:Y:S02]  /*10d0*/  SHF.R.U64 R9, R9, 0x4, R8.reuse ;  /* 0x0000000409097819 */ /* 0x100fe40000001208 */
[----:B------:R-:W-:Y:S02]  /*10e0*/  SHF.R.U32.HI R8, RZ, 0x4, R8 ;  /* 0x00000004ff087819 */ /* 0x000fe40000011608 */
[----:B------:R-:W-:-:S07]  /*10f0*/  IADD3.X R10, PT, PT, R4, R2, R7, P0, P1 ;  /* 0x00000002040a7210 */ /* 0x000fce00007e2407 */
.L_x_4:
[----:B------:R-:W-:Y:S05]  /*1100*/  BRA.U !UP0, `(.L_x_0) ;  /* 0x0000000108587547 */ /* 0x000fea000b800000 */
[----:B------:R-:W0:Y:S02]  /*1110*/  LDCU.64 UR10, c[0x0][0x388] ;  /* 0x00007100ff0a77ac */ /* 0x000e240008000a00 */
[----:B0-----:R-:W-:-:S04]  /*1120*/  ULEA UR7, UP0, UR5, UR10, 0x3 ;  /* 0x0000000a05077291 */ /* 0x001fc8000f8018ff */
[----:B------:R-:W-:-:S12]  /*1130*/  ULEA.HI.X UR5, UR5, UR11, UR6, 0x3, UP0 ;  /* 0x0000000b05057291 */ /* 0x000fd800080f1c06 */
.L_x_5:
[----:B------:R-:W-:Y:S02]  /*1140*/  IMAD.U32 R2, RZ, RZ, UR7 ;  /* 0x00000007ff027e24 */ /* 0x000fe4000f8e00ff */
[----:B------:R-:W-:-:S06]  /*1150*/  IMAD.U32 R3, RZ, RZ, UR5 ;  /* 0x00000005ff037e24 */ /* 0x000fcc000f8e00ff */
[----:B------:R-:W2:Y:S01]  /*1160*/  LDG.E.64 R2, desc[UR12][R2.64] ;  /* 0x0000000c02027981 */ /* 0x000ea2000c1e1b00 */
[C---:B------:R-:W-:Y:S01]  /*1170*/  LOP3.LUT R4, R9.reuse, 0x1, RZ, 0xc0, !PT ;  /* 0x0000000109047812 */ /* 0x040fe200078ec0ff */
[----:B------:R-:W-:Y:S01]  /*1180*/  UIADD3 UR8, UP0, UPT, UR8, -0x1, URZ ;  /* 0xffffffff08087890 */ /* 0x000fe2000ff1e0ff */
[--C-:B------:R-:W-:Y:S01]  /*1190*/  SHF.R.U64 R9, R9, 0x1, R8.reuse ;  /* 0x0000000109097819 */ /* 0x100fe20000001208 */
[----:B------:R-:W-:Y:S01]  /*11a0*/  UIADD3 UR7, UP1, UPT, UR7, 0x8, URZ ;  /* 0x0000000807077890 */ /* 0x000fe2000ff3e0ff */
[----:B------:R-:W-:Y:S01]  /*11b0*/  ISETP.NE.U32.AND P0, PT, R4, 0x1, PT ;  /* 0x000000010400780c */ /* 0x000fe20003f05070 */
[----:B------:R-:W-:Y:S01]  /*11c0*/  UIADD3.X UR4, UPT, UPT, UR4, -0x1, URZ, UP0, !UPT ;  /* 0xffffffff04047890 */ /* 0x000fe200087fe4ff */
[----:B------:R-:W-:Y:S01]  /*11d0*/  SHF.R.U32.HI R8, RZ, 0x1, R8 ;  /* 0x00000001ff087819 */ /* 0x000fe20000011608 */
[----:B------:R-:W-:Y:S01]  /*11e0*/  UISETP.NE.U32.AND UP0, UPT, UR8, URZ, UPT ;  /* 0x000000ff0800728c */ /* 0x000fe2000bf05070 */
[----:B------:R-:W-:Y:S01]  /*11f0*/  ISETP.NE.U32.AND.EX P0, PT, RZ, RZ, PT, P0 ;  /* 0x000000ffff00720c */ /* 0x000fe20003f05100 */
[----:B------:R-:W-:-:S02]  /*1200*/  UIADD3.X UR5, UPT, UPT, URZ, UR5, URZ, UP1, !UPT ;  /* 0x00000005ff057290 */ /* 0x000fc40008ffe4ff */
[----:B------:R-:W-:Y:S01]  /*1210*/  UISETP.NE.AND.EX UP0, UPT, UR4, URZ, UPT, UP0 ;  /* 0x000000ff0400728c */ /* 0x000fe2000bf05300 */
[----:B--2---:R-:W-:Y:S02]  /*1220*/  SEL R4, R2, RZ, !P0 ;  /* 0x000000ff02047207 */ /* 0x004fe40004000000 */
[----:B------:R-:W-:Y:S02]  /*1230*/  SEL R5, R3, RZ, !P0 ;  /* 0x000000ff03057207 */ /* 0x000fe40004000000 */
[----:B------:R-:W-:-:S05]  /*1240*/  IADD3 R11, P0, PT, R11, R4, RZ ;  /* 0x000000040b0b7210 */ /* 0x000fca0007f1e0ff */
[----:B------:R-:W-:Y:S01]  /*1250*/  IMAD.X R10, R10, 0x1, R5, P0 ;  /* 0x000000010a0a7824 */ /* 0x000fe200000e0605 */
[----:B------:R-:W-:Y:S07]  /*1260*/  BRA.U UP0, `(.L_x_5) ;  /* 0xfffffffd00b47547 */ /* 0x000fee000b83ffff */
.L_x_0:
[----:B------:R-:W0:Y:S02]  /*1270*/  LDCU.128 UR4, c[0x0][0x390] ;  /* 0x00007200ff0477ac */ /* 0x000e240008000c00 */
[----:B0-----:R-:W-:Y:S02]  /*1280*/  ISETP.NE.U32.AND P0, PT, R11, UR6, PT ;  /* 0x000000060b007c0c */ /* 0x001fe4000bf05070 */
[----:B------:R-:W-:Y:S02]  /*1290*/  IADD3 R2, P1, PT, R0, UR4, RZ ;  /* 0x0000000400027c10 */ /* 0x000fe4000ff3e0ff */
[----:B------:R-:W-:-:S03]  /*12a0*/  ISETP.NE.AND.EX P0, PT, R10, UR7, PT, P0 ;  /* 0x000000070a007c0c */ /* 0x000fc6000bf05300 */
[----:B------:R-:W-:Y:S01]  /*12b0*/  IMAD.X R3, RZ, RZ, UR5, P1 ;  /* 0x00000005ff037e24 */ /* 0x000fe200088e06ff */
[----:B------:R-:W-:-:S05]  /*12c0*/  SEL R5, RZ, 0x1, P0 ;  /* 0x00000001ff057807 */ /* 0x000fca0000000000 */
[----:B------:R-:W-:Y:S01]  /*12d0*/  STG.E.U8 desc[UR12][R2.64], R5 ;  /* 0x0000000502007986 */ /* 0x000fe2000c10110c */
[----:B------:R-:W-:Y:S05]  /*12e0*/  EXIT ;  /* 0x000000000000794d */ /* 0x000fea0003800000 */
.L_x_6:
[----:B------:R-:W-:-:S00]  /*12f0*/  BRA `(.L_x_6) ;  /* 0xfffffffc00fc7947 */ /* 0x000fc0000383ffff */
[----:B------:R-:W-:-:S00]  /*1300*/  NOP ;  /* 0x0000000000007918 */ /* 0x000fc00000000000 */
[----:B------:R-:W-:-:S00]  /*1310*/  NOP ;  /* 0x0000000000007918 */ /* 0x000fc00000000000 */
[----:B------:R-:W-:-:S00]  /*1320*/  NOP ;  /* 0x0000000000007918 */ /* 0x000fc00000000000 */
[----:B------:R-:W-:-:S00]  /*1330*/  NOP ;  /* 0x0000000000007918 */ /* 0x000fc00000000000 */
[----:B------:R-:W-:-:S00]  /*1340*/  NOP ;  /* 0x0000000000007918 */ /* 0x000fc00000000000 */
[----:B------:R-:W-:-:S00]  /*1350*/  NOP ;  /* 0x0000000000007918 */ /* 0x000fc00000000000 */
[----:B------:R-:W-:-:S00]  /*1360*/  NOP ;  /* 0x0000000000007918 */ /* 0x000fc00000000000 */
[----:B------:R-:W-:-:S00]  /*1370*/  NOP ;  /* 0x0000000000007918 */ /* 0x000fc00000000000 */
.L_x_7:


//--------------------- .nv.shared.reserved.0     --------------------------
	.section	.nv.shared.reserved.0,"aw",@nobits
	.weak		__nv_reservedSMEM_offset_0_alias
	.size		__nv_reservedSMEM_offset_0_alias, 0, 64
	.other		__nv_reservedSMEM_offset_0_alias,@"STO_CUDA_RESERVED_SHARED STV_DEFAULT"
__nv_reservedSMEM_offset_0_alias:
	.zero		0
	.zero		64


//--------------------- .nv.constant0._Z10ssp_on_gpumPmPbm --------------------------
	.section	.nv.constant0._Z10ssp_on_gpumPmPbm,"a",@progbits
	.sectionflags	@""
	.align	4
.nv.constant0._Z10ssp_on_gpumPmPbm:
	.zero		928


//--------------------- SYMBOLS --------------------------

	.type		.nv.reservedSmem.offset0,@object
	.size		.nv.reservedSmem.offset0,0x4
